//
// Generated by NVIDIA NVVM Compiler
//
// Compiler Build ID: CL-36424714
// Cuda compilation tools, release 13.0, V13.0.88
// Based on NVVM 20.0.0
//

.version 9.0
.target sm_100
.address_size 64

	// .globl	_Z11test_globalPf
.global .align 1 .b8 _ZN34_INTERNAL_ef0e597b_4_k_cu_95752c654cuda3std3__436_GLOBAL__N__ef0e597b_4_k_cu_95752c656ignoreE[1];
.global .align 1 .b8 _ZN34_INTERNAL_ef0e597b_4_k_cu_95752c654cuda3std3__45__cpo5beginE[1];
.global .align 1 .b8 _ZN34_INTERNAL_ef0e597b_4_k_cu_95752c654cuda3std3__45__cpo3endE[1];
.global .align 1 .b8 _ZN34_INTERNAL_ef0e597b_4_k_cu_95752c654cuda3std3__45__cpo6cbeginE[1];
.global .align 1 .b8 _ZN34_INTERNAL_ef0e597b_4_k_cu_95752c654cuda3std3__45__cpo4cendE[1];
.global .align 1 .b8 _ZN34_INTERNAL_ef0e597b_4_k_cu_95752c654cuda3std3__419piecewise_constructE[1];
.global .align 1 .b8 _ZN34_INTERNAL_ef0e597b_4_k_cu_95752c654cuda3std3__48in_placeE[1];
.global .align 1 .b8 _ZN34_INTERNAL_ef0e597b_4_k_cu_95752c654cuda3std6ranges3__45__cpo4swapE[1];
.global .align 1 .b8 _ZN34_INTERNAL_ef0e597b_4_k_cu_95752c654cuda3std6ranges3__45__cpo9iter_moveE[1];

.visible .entry _Z11test_globalPf(
	.param .u64 .ptr .align 1 _Z11test_globalPf_param_0
)
{
	.reg .b32 	%r<4>;
	.reg .b64 	%rd<3>;

	ld.param.u64 	%rd1, [_Z11test_globalPf_param_0];
	cvta.to.global.u64 	%rd2, %rd1;
	mov.b32 	%r1, 1073741824;
	st.global.u32 	[%rd2], %r1;
	mov.b32 	%r2, 1077936128;
	st.global.u32 	[%rd2+4], %r2;
	mov.b32 	%r3, 1082130432;
	st.global.u32 	[%rd2+8], %r3;
	ret;

}


// ===== COMPILED SASS (sm_100) =====

	.target	sm_100

	.elftype	@"ET_EXEC"


//--------------------- .note.nv.tkinfo           --------------------------
	.section	.note.nv.tkinfo,"",@"SHT_NOTE"
	.sectionflags	@"SHF_NOTE_NV_TKINFO"
	.tkinfo
        /*0018*/ 	.word	0x00000002
        /*0030*/ 	.string	""
        /*0030*/ 	.string	"ptxas"
        /*0030*/ 	.string	"Cuda compilation tools, release 13.0, V13.0.88"
        /*0030*/ 	.string	"Build cuda_13.0.r13.0/compiler.36424714_0"
        /*0030*/ 	.string	"-arch sm_100 -m 64 "



//--------------------- .note.nv.cuinfo           --------------------------
	.section	.note.nv.cuinfo,"",@"SHT_NOTE"
	.sectionflags	@"SHF_NOTE_NV_CUINFO"
        /*0018*/ 	.short	0x0002
        /*001a*/ 	.short	0x0064
        /*001c*/ 	.short	0x0082
	.zero		2


//--------------------- .nv.info                  --------------------------
	.section	.nv.info,"",@"SHT_CUDA_INFO"
	.align	4


	//----- nvinfo : EIATTR_REGCOUNT
	.align		4
        /*0000*/ 	.byte	0x04, 0x2f
        /*0002*/ 	.short	(.L_10 - .L_9)
	.align		4
.L_9:
        /*0004*/ 	.word	index@(_Z11test_globalPf)
        /*0008*/ 	.word	0x0000000c


	//----- nvinfo : EIATTR_FRAME_SIZE
	.align		4
.L_10:
        /*000c*/ 	.byte	0x04, 0x11
        /*000e*/ 	.short	(.L_12 - .L_11)
	.align		4
.L_11:
        /*0010*/ 	.word	index@(_Z11test_globalPf)
        /*0014*/ 	.word	0x00000000


	//----- nvinfo : EIATTR_MIN_STACK_SIZE
	.align		4
.L_12:
        /*0018*/ 	.byte	0x04, 0x12
        /*001a*/ 	.short	(.L_14 - .L_13)
	.align		4
.L_13:
        /*001c*/ 	.word	index@(_Z11test_globalPf)
        /*0020*/ 	.word	0x00000000
.L_14:


//--------------------- .nv.compat                --------------------------
	.section	.nv.compat,"",@"SHT_CUDA_COMPAT_INFO"
	.align	4
        /*0000*/ 	.byte	0x02, 0x09, 0x00, 0x00, 0x02, 0x02, 0x01, 0x00, 0x02, 0x05, 0x05, 0x00, 0x03, 0x07, 0x01, 0x01
        /*0010*/ 	.byte	0x02, 0x03, 0x00, 0x00, 0x02, 0x06, 0x01, 0x00, 0x04, 0x0b, 0x08, 0x00, 0x09, 0x00, 0x00, 0x00
        /*0020*/ 	.byte	0x00, 0x00, 0x00, 0x00


//--------------------- .nv.info._Z11test_globalPf --------------------------
	.section	.nv.info._Z11test_globalPf,"",@"SHT_CUDA_INFO"
	.sectionflags	@""
	.align	4


	//----- nvinfo : EIATTR_CUDA_API_VERSION
	.align		4
        /*0000*/ 	.byte	0x04, 0x37
        /*0002*/ 	.short	(.L_16 - .L_15)
.L_15:
        /*0004*/ 	.word	0x00000082


	//----- nvinfo : EIATTR_KPARAM_INFO
	.align		4
.L_16:
        /*0008*/ 	.byte	0x04, 0x17
        /*000a*/ 	.short	(.L_18 - .L_17)
.L_17:
        /*000c*/ 	.word	0x00000000
        /*0010*/ 	.short	0x0000
        /*0012*/ 	.short	0x0000
        /*0014*/ 	.byte	0x00, 0xf5, 0x21, 0x00


	//----- nvinfo : EIATTR_SPARSE_MMA_MASK
	.align		4
.L_18:
        /*0018*/ 	.byte	0x03, 0x50
        /*001a*/ 	.short	0x0000


	//----- nvinfo : EIATTR_MAXREG_COUNT
	.align		4
        /*001c*/ 	.byte	0x03, 0x1b
        /*001e*/ 	.short	0x00ff


	//----- nvinfo : EIATTR_MERCURY_ISA_VERSION
	.align		4
        /*0020*/ 	.byte	0x03, 0x5f
        /*0022*/ 	.short	0x0101


	//----- nvinfo : EIATTR_VRC_CTA_INIT_COUNT
	.align		4
        /*0024*/ 	.byte	0x02, 0x4a
	.zero		1
	.zero		1


	//----- nvinfo : EIATTR_EXIT_INSTR_OFFSETS
	.align		4
        /*0028*/ 	.byte	0x04, 0x1c
        /*002a*/ 	.short	(.L_20 - .L_19)


	//   ....[0]....
.L_19:
        /*002c*/ 	.word	0x00000090


	//----- nvinfo : EIATTR_CBANK_PARAM_SIZE
	.align		4
.L_20:
        /*0030*/ 	.byte	0x03, 0x19
        /*0032*/ 	.short	0x0008


	//----- nvinfo : EIATTR_PARAM_CBANK
	.align		4
        /*0034*/ 	.byte	0x04, 0x0a
        /*0036*/ 	.short	(.L_22 - .L_21)
	.align		4
.L_21:
        /*0038*/ 	.word	index@(.nv.constant0._Z11test_globalPf)
        /*003c*/ 	.short	0x0380
        /*003e*/ 	.short	0x0008


	//----- nvinfo : EIATTR_SW_WAR
	.align		4
.L_22:
        /*0040*/ 	.byte	0x04, 0x36
        /*0042*/ 	.short	(.L_24 - .L_23)
.L_23:
        /*0044*/ 	.word	0x00000008
.L_24:


//--------------------- .nv.callgraph             --------------------------
	.section	.nv.callgraph,"",@"SHT_CUDA_CALLGRAPH"
	.align	4
	.sectionentsize	8
	.align		4
        /*0000*/ 	.word	0x00000000
	.align		4
        /*0004*/ 	.word	0xffffffff
	.align		4
        /*0008*/ 	.word	0x00000000
	.align		4
        /*000c*/ 	.word	0xfffffffe
	.align		4
        /*0010*/ 	.word	0x00000000
	.align		4
        /*0014*/ 	.word	0xfffffffd
	.align		4
        /*0018*/ 	.word	0x00000000
	.align		4
        /*001c*/ 	.word	0xfffffffc


//--------------------- .nv.constant4             --------------------------
	.section	.nv.constant4,"a",@progbits
	.align	8
	.align		8
.nv.constant4:
        /*0000*/ 	.dword	_ZN34_INTERNAL_ef0e597b_4_k_cu_95752c654cuda3std3__436_GLOBAL__N__ef0e597b_4_k_cu_95752c656ignoreE
	.align		8
        /*0008*/ 	.dword	_ZN34_INTERNAL_ef0e597b_4_k_cu_95752c654cuda3std3__45__cpo5beginE
	.align		8
        /*0010*/ 	.dword	_ZN34_INTERNAL_ef0e597b_4_k_cu_95752c654cuda3std3__45__cpo3endE
	.align		8
        /*0018*/ 	.dword	_ZN34_INTERNAL_ef0e597b_4_k_cu_95752c654cuda3std3__45__cpo6cbeginE
	.align		8
        /*0020*/ 	.dword	_ZN34_INTERNAL_ef0e597b_4_k_cu_95752c654cuda3std3__45__cpo4cendE
	.align		8
        /*0028*/ 	.dword	_ZN34_INTERNAL_ef0e597b_4_k_cu_95752c654cuda3std3__419piecewise_constructE
	.align		8
        /*0030*/ 	.dword	_ZN34_INTERNAL_ef0e597b_4_k_cu_95752c654cuda3std3__48in_placeE
	.align		8
        /*0038*/ 	.dword	_ZN34_INTERNAL_ef0e597b_4_k_cu_95752c654cuda3std6ranges3__45__cpo4swapE
	.align		8
        /*0040*/ 	.dword	_ZN34_INTERNAL_ef0e597b_4_k_cu_95752c654cuda3std6ranges3__45__cpo9iter_moveE


//--------------------- .text._Z11test_globalPf   --------------------------
	.section	.text._Z11test_globalPf,"ax",@progbits
	.align	128
        .global         _Z11test_globalPf
        .type           _Z11test_globalPf,@function
        .size           _Z11test_globalPf,(.L_x_1 - _Z11test_globalPf)
        .other          _Z11test_globalPf,@"STO_CUDA_ENTRY STV_DEFAULT"
_Z11test_globalPf:
.text._Z11test_globalPf:
[----:B------:R-:W-:Y:S08]  /*0000*/  LDC R1, c[0x0][0x37c] ;  /* 0x0000df00ff017b82 */ /* 0x000ff00000000800 */
[----:B------:R-:W0:Y:S01]  /*0010*/  LDC.64 R2, c[0x0][0x380] ;  /* 0x0000e000ff027b82 */ /* 0x000e220000000a00 */
[----:B------:R-:W0:Y:S01]  /*0020*/  LDCU.64 UR4, c[0x0][0x358] ;  /* 0x00006b00ff0477ac */ /* 0x000e220008000a00 */
[----:B------:R-:W-:Y:S01]  /*0030*/  HFMA2 R5, -RZ, RZ, 2, 0 ;  /* 0x40000000ff057431 */ /* 0x000fe200000001ff */
[----:B------:R-:W-:Y:S01]  /*0040*/  MOV R7, 0x40400000 ;  /* 0x4040000000077802 */ /* 0x000fe20000000f00 */
[----:B------:R-:W-:-:S03]  /*0050*/  HFMA2 R9, -RZ, RZ, 2.25, 0 ;  /* 0x40800000ff097431 */ /* 0x000fc600000001ff */
[----:B0-----:R-:W-:Y:S04]  /*0060*/  STG.E desc[UR4][R2.64], R5 ;  /* 0x0000000502007986 */ /* 0x001fe8000c101904 */
[----:B------:R-:W-:Y:S04]  /*0070*/  STG.E desc[UR4][R2.64+0x4], R7 ;  /* 0x0000040702007986 */ /* 0x000fe8000c101904 */
[----:B------:R-:W-:Y:S01]  /*0080*/  STG.E desc[UR4][R2.64+0x8], R9 ;  /* 0x0000080902007986 */ /* 0x000fe2000c101904 */
[----:B------:R-:W-:Y:S05]  /*0090*/  EXIT ;  /* 0x000000000000794d */ /* 0x000fea0003800000 */
.L_x_0:
[----:B------:R-:W-:-:S00]  /*00a0*/  BRA `(.L_x_0) ;  /* 0xfffffffc00fc7947 */ /* 0x000fc0000383ffff */
[----:B------:R-:W-:-:S00]  /*00b0*/  NOP ;  /* 0x0000000000007918 */ /* 0x000fc00000000000 */
        /* <DEDUP_REMOVED lines=12> */
.L_x_1:


//--------------------- .nv.shared.reserved.0     --------------------------
	.section	.nv.shared.reserved.0,"aw",@nobits
	.weak		__nv_reservedSMEM_offset_0_alias
	.size		__nv_reservedSMEM_offset_0_alias, 0, 64
	.other		__nv_reservedSMEM_offset_0_alias,@"STO_CUDA_RESERVED_SHARED STV_DEFAULT"
__nv_reservedSMEM_offset_0_alias:
	.zero		0
	.zero		64


//--------------------- .nv.global                --------------------------
	.section	.nv.global,"aw",@nobits
.nv.global:
	.type		_ZN34_INTERNAL_ef0e597b_4_k_cu_95752c654cuda3std6ranges3__45__cpo9iter_moveE,@object
	.size		_ZN34_INTERNAL_ef0e597b_4_k_cu_95752c654cuda3std6ranges3__45__cpo9iter_moveE,(_ZN34_INTERNAL_ef0e597b_4_k_cu_95752c654cuda3std3__436_GLOBAL__N__ef0e597b_4_k_cu_95752c656ignoreE - _ZN34_INTERNAL_ef0e597b_4_k_cu_95752c654cuda3std6ranges3__45__cpo9iter_moveE)
_ZN34_INTERNAL_ef0e597b_4_k_cu_95752c654cuda3std6ranges3__45__cpo9iter_moveE:
	.zero		1
	.type		_ZN34_INTERNAL_ef0e597b_4_k_cu_95752c654cuda3std3__436_GLOBAL__N__ef0e597b_4_k_cu_95752c656ignoreE,@object
	.size		_ZN34_INTERNAL_ef0e597b_4_k_cu_95752c654cuda3std3__436_GLOBAL__N__ef0e597b_4_k_cu_95752c656ignoreE,(_ZN34_INTERNAL_ef0e597b_4_k_cu_95752c654cuda3std3__45__cpo4cendE - _ZN34_INTERNAL_ef0e597b_4_k_cu_95752c654cuda3std3__436_GLOBAL__N__ef0e597b_4_k_cu_95752c656ignoreE)
_ZN34_INTERNAL_ef0e597b_4_k_cu_95752c654cuda3std3__436_GLOBAL__N__ef0e597b_4_k_cu_95752c656ignoreE:
	.zero		1
	.type		_ZN34_INTERNAL_ef0e597b_4_k_cu_95752c654cuda3std3__45__cpo4cendE,@object
	.size		_ZN34_INTERNAL_ef0e597b_4_k_cu_95752c654cuda3std3__45__cpo4cendE,(_ZN34_INTERNAL_ef0e597b_4_k_cu_95752c654cuda3std3__45__cpo3endE - _ZN34_INTERNAL_ef0e597b_4_k_cu_95752c654cuda3std3__45__cpo4cendE)
_ZN34_INTERNAL_ef0e597b_4_k_cu_95752c654cuda3std3__45__cpo4cendE:
	.zero		1
	.type		_ZN34_INTERNAL_ef0e597b_4_k_cu_95752c654cuda3std3__45__cpo3endE,@object
	.size		_ZN34_INTERNAL_ef0e597b_4_k_cu_95752c654cuda3std3__45__cpo3endE,(_ZN34_INTERNAL_ef0e597b_4_k_cu_95752c654cuda3std3__48in_placeE - _ZN34_INTERNAL_ef0e597b_4_k_cu_95752c654cuda3std3__45__cpo3endE)
_ZN34_INTERNAL_ef0e597b_4_k_cu_95752c654cuda3std3__45__cpo3endE:
	.zero		1
	.type		_ZN34_INTERNAL_ef0e597b_4_k_cu_95752c654cuda3std3__48in_placeE,@object
	.size		_ZN34_INTERNAL_ef0e597b_4_k_cu_95752c654cuda3std3__48in_placeE,(_ZN34_INTERNAL_ef0e597b_4_k_cu_95752c654cuda3std3__45__cpo6cbeginE - _ZN34_INTERNAL_ef0e597b_4_k_cu_95752c654cuda3std3__48in_placeE)
_ZN34_INTERNAL_ef0e597b_4_k_cu_95752c654cuda3std3__48in_placeE:
	.zero		1
	.type		_ZN34_INTERNAL_ef0e597b_4_k_cu_95752c654cuda3std3__45__cpo6cbeginE,@object
	.size		_ZN34_INTERNAL_ef0e597b_4_k_cu_95752c654cuda3std3__45__cpo6cbeginE,(_ZN34_INTERNAL_ef0e597b_4_k_cu_95752c654cuda3std6ranges3__45__cpo4swapE - _ZN34_INTERNAL_ef0e597b_4_k_cu_95752c654cuda3std3__45__cpo6cbeginE)
_ZN34_INTERNAL_ef0e597b_4_k_cu_95752c654cuda3std3__45__cpo6cbeginE:
	.zero		1
	.type		_ZN34_INTERNAL_ef0e597b_4_k_cu_95752c654cuda3std6ranges3__45__cpo4swapE,@object
	.size		_ZN34_INTERNAL_ef0e597b_4_k_cu_95752c654cuda3std6ranges3__45__cpo4swapE,(_ZN34_INTERNAL_ef0e597b_4_k_cu_95752c654cuda3std3__45__cpo5beginE - _ZN34_INTERNAL_ef0e597b_4_k_cu_95752c654cuda3std6ranges3__45__cpo4swapE)
_ZN34_INTERNAL_ef0e597b_4_k_cu_95752c654cuda3std6ranges3__45__cpo4swapE:
	.zero		1
	.type		_ZN34_INTERNAL_ef0e597b_4_k_cu_95752c654cuda3std3__45__cpo5beginE,@object
	.size		_ZN34_INTERNAL_ef0e597b_4_k_cu_95752c654cuda3std3__45__cpo5beginE,(_ZN34_INTERNAL_ef0e597b_4_k_cu_95752c654cuda3std3__419piecewise_constructE - _ZN34_INTERNAL_ef0e597b_4_k_cu_95752c654cuda3std3__45__cpo5beginE)
_ZN34_INTERNAL_ef0e597b_4_k_cu_95752c654cuda3std3__45__cpo5beginE:
	.zero		1
	.type		_ZN34_INTERNAL_ef0e597b_4_k_cu_95752c654cuda3std3__419piecewise_constructE,@object
	.size		_ZN34_INTERNAL_ef0e597b_4_k_cu_95752c654cuda3std3__419piecewise_constructE,(.L_5 - _ZN34_INTERNAL_ef0e597b_4_k_cu_95752c654cuda3std3__419piecewise_constructE)
_ZN34_INTERNAL_ef0e597b_4_k_cu_95752c654cuda3std3__419piecewise_constructE:
	.zero		1
.L_5:


//--------------------- .nv.constant0._Z11test_globalPf --------------------------
	.section	.nv.constant0._Z11test_globalPf,"a",@progbits
	.sectionflags	@""
	.align	4
.nv.constant0._Z11test_globalPf:
	.zero		904


//--------------------- SYMBOLS --------------------------

	.type		.nv.reservedSmem.offset0,@object
	.size		.nv.reservedSmem.offset0,0x4
